//
// Generated by NVIDIA NVVM Compiler
//
// Compiler Build ID: CL-36424714
// Cuda compilation tools, release 13.0, V13.0.88
// Based on NVVM 20.0.0
//

.version 9.0
.target sm_100
.address_size 64

	// .globl	_Z11modelmatrixPiS_S_PfS0_S_S_

.visible .entry _Z11modelmatrixPiS_S_PfS0_S_S_(
	.param .u64 .ptr .align 1 _Z11modelmatrixPiS_S_PfS0_S_S__param_0,
	.param .u64 .ptr .align 1 _Z11modelmatrixPiS_S_PfS0_S_S__param_1,
	.param .u64 .ptr .align 1 _Z11modelmatrixPiS_S_PfS0_S_S__param_2,
	.param .u64 .ptr .align 1 _Z11modelmatrixPiS_S_PfS0_S_S__param_3,
	.param .u64 .ptr .align 1 _Z11modelmatrixPiS_S_PfS0_S_S__param_4,
	.param .u64 .ptr .align 1 _Z11modelmatrixPiS_S_PfS0_S_S__param_5,
	.param .u64 .ptr .align 1 _Z11modelmatrixPiS_S_PfS0_S_S__param_6
)
{
	.reg .pred 	%p<21>;
	.reg .b32 	%r<156>;
	.reg .b32 	%f<5>;
	.reg .b64 	%rd<47>;

	ld.param.u64 	%rd11, [_Z11modelmatrixPiS_S_PfS0_S_S__param_0];
	ld.param.u64 	%rd12, [_Z11modelmatrixPiS_S_PfS0_S_S__param_1];
	ld.param.u64 	%rd13, [_Z11modelmatrixPiS_S_PfS0_S_S__param_2];
	ld.param.u64 	%rd8, [_Z11modelmatrixPiS_S_PfS0_S_S__param_3];
	ld.param.u64 	%rd9, [_Z11modelmatrixPiS_S_PfS0_S_S__param_4];
	ld.param.u64 	%rd10, [_Z11modelmatrixPiS_S_PfS0_S_S__param_5];
	ld.param.u64 	%rd14, [_Z11modelmatrixPiS_S_PfS0_S_S__param_6];
	cvta.to.global.u64 	%rd1, %rd14;
	cvta.to.global.u64 	%rd2, %rd12;
	cvta.to.global.u64 	%rd3, %rd11;
	cvta.to.global.u64 	%rd4, %rd13;
	mov.u32 	%r1, %ctaid.x;
	ld.global.u32 	%r74, [%rd4];
	setp.ge.s32 	%p1, %r1, %r74;
	@%p1 bra 	$L__BB0_40;
	ld.global.u32 	%r2, [%rd3];
	setp.lt.s32 	%p2, %r2, 1;
	mov.b32 	%r125, 0;
	@%p2 bra 	$L__BB0_30;
	add.s32 	%r126, %r1, 1;
	mul.lo.s32 	%r4, %r2, %r1;
	and.b32  	%r5, %r2, 3;
	setp.lt.u32 	%p3, %r2, 4;
	mov.b32 	%r125, 0;
	mov.u32 	%r146, %r125;
	@%p3 bra 	$L__BB0_17;
	and.b32  	%r146, %r2, 2147483644;
	add.s32 	%r123, %r2, -2;
	neg.s32 	%r122, %r146;
	mov.b32 	%r125, 0;
	mov.u32 	%r124, %r4;
$L__BB0_4:
	.pragma "nounroll";
	add.s32 	%r79, %r123, 1;
	mov.b32 	%r80, 1;
	shl.b32 	%r14, %r80, %r79;
	setp.lt.s32 	%p4, %r126, %r14;
	@%p4 bra 	$L__BB0_6;
	mul.wide.u32 	%rd15, %r124, 4;
	add.s64 	%rd16, %rd1, %rd15;
	mov.b32 	%r81, 1;
	st.global.u32 	[%rd16], %r81;
	rem.s32 	%r126, %r126, %r14;
	add.s32 	%r125, %r125, 1;
	bra.uni 	$L__BB0_7;
$L__BB0_6:
	mul.wide.u32 	%rd17, %r124, 4;
	add.s64 	%rd18, %rd1, %rd17;
	mov.b32 	%r82, 0;
	st.global.u32 	[%rd18], %r82;
$L__BB0_7:
	mov.b32 	%r83, 1;
	shl.b32 	%r19, %r83, %r123;
	setp.lt.s32 	%p5, %r126, %r19;
	mul.wide.u32 	%rd19, %r124, 4;
	add.s64 	%rd5, %rd1, %rd19;
	@%p5 bra 	$L__BB0_9;
	mov.b32 	%r84, 1;
	st.global.u32 	[%rd5+4], %r84;
	rem.s32 	%r126, %r126, %r19;
	add.s32 	%r125, %r125, 1;
	bra.uni 	$L__BB0_10;
$L__BB0_9:
	mov.b32 	%r85, 0;
	st.global.u32 	[%rd5+4], %r85;
$L__BB0_10:
	add.s32 	%r86, %r123, -1;
	mov.b32 	%r87, 1;
	shl.b32 	%r24, %r87, %r86;
	setp.lt.s32 	%p6, %r126, %r24;
	@%p6 bra 	$L__BB0_12;
	mov.b32 	%r88, 1;
	st.global.u32 	[%rd5+8], %r88;
	rem.s32 	%r126, %r126, %r24;
	add.s32 	%r125, %r125, 1;
	bra.uni 	$L__BB0_13;
$L__BB0_12:
	mov.b32 	%r89, 0;
	st.global.u32 	[%rd5+8], %r89;
$L__BB0_13:
	add.s32 	%r90, %r123, -2;
	mov.b32 	%r91, 1;
	shl.b32 	%r29, %r91, %r90;
	setp.lt.s32 	%p7, %r126, %r29;
	@%p7 bra 	$L__BB0_15;
	mov.b32 	%r92, 1;
	st.global.u32 	[%rd5+12], %r92;
	rem.s32 	%r126, %r126, %r29;
	add.s32 	%r125, %r125, 1;
	bra.uni 	$L__BB0_16;
$L__BB0_15:
	mov.b32 	%r93, 0;
	st.global.u32 	[%rd5+12], %r93;
$L__BB0_16:
	add.s32 	%r124, %r124, 4;
	add.s32 	%r123, %r123, -4;
	add.s32 	%r122, %r122, 4;
	setp.ne.s32 	%p8, %r122, 0;
	@%p8 bra 	$L__BB0_4;
$L__BB0_17:
	setp.eq.s32 	%p9, %r5, 0;
	@%p9 bra 	$L__BB0_30;
	setp.eq.s32 	%p10, %r5, 1;
	@%p10 bra 	$L__BB0_26;
	not.b32 	%r95, %r146;
	add.s32 	%r96, %r2, %r95;
	mov.b32 	%r97, 1;
	shl.b32 	%r41, %r97, %r96;
	setp.lt.s32 	%p11, %r126, %r41;
	@%p11 bra 	$L__BB0_21;
	add.s32 	%r98, %r146, %r4;
	mul.wide.u32 	%rd20, %r98, 4;
	add.s64 	%rd21, %rd1, %rd20;
	mov.b32 	%r99, 1;
	st.global.u32 	[%rd21], %r99;
	rem.s32 	%r126, %r126, %r41;
	add.s32 	%r125, %r125, 1;
	bra.uni 	$L__BB0_22;
$L__BB0_21:
	add.s32 	%r100, %r146, %r4;
	mul.wide.u32 	%rd22, %r100, 4;
	add.s64 	%rd23, %rd1, %rd22;
	mov.b32 	%r101, 0;
	st.global.u32 	[%rd23], %r101;
$L__BB0_22:
	sub.s32 	%r102, %r2, %r146;
	add.s32 	%r103, %r102, -2;
	mov.b32 	%r104, 1;
	shl.b32 	%r46, %r104, %r103;
	setp.lt.s32 	%p12, %r126, %r46;
	@%p12 bra 	$L__BB0_24;
	cvt.u64.u32 	%rd24, %r4;
	cvt.u64.u32 	%rd25, %r146;
	add.s64 	%rd26, %rd25, %rd24;
	shl.b64 	%rd27, %rd26, 2;
	add.s64 	%rd28, %rd1, %rd27;
	mov.b32 	%r105, 1;
	st.global.u32 	[%rd28+4], %r105;
	rem.s32 	%r126, %r126, %r46;
	add.s32 	%r125, %r125, 1;
	bra.uni 	$L__BB0_25;
$L__BB0_24:
	cvt.u64.u32 	%rd29, %r4;
	cvt.u64.u32 	%rd30, %r146;
	add.s64 	%rd31, %rd30, %rd29;
	shl.b64 	%rd32, %rd31, 2;
	add.s64 	%rd33, %rd1, %rd32;
	mov.b32 	%r106, 0;
	st.global.u32 	[%rd33+4], %r106;
$L__BB0_25:
	add.s32 	%r146, %r146, 2;
$L__BB0_26:
	and.b32  	%r107, %r2, 1;
	setp.eq.b32 	%p13, %r107, 1;
	not.pred 	%p14, %p13;
	@%p14 bra 	$L__BB0_30;
	not.b32 	%r108, %r146;
	add.s32 	%r109, %r2, %r108;
	mov.b32 	%r110, 1;
	shl.b32 	%r111, %r110, %r109;
	setp.lt.s32 	%p15, %r126, %r111;
	@%p15 bra 	$L__BB0_29;
	add.s32 	%r112, %r146, %r4;
	mul.wide.u32 	%rd34, %r112, 4;
	add.s64 	%rd35, %rd1, %rd34;
	mov.b32 	%r113, 1;
	st.global.u32 	[%rd35], %r113;
	add.s32 	%r125, %r125, 1;
	bra.uni 	$L__BB0_30;
$L__BB0_29:
	add.s32 	%r114, %r146, %r4;
	mul.wide.u32 	%rd36, %r114, 4;
	add.s64 	%rd37, %rd1, %rd36;
	mov.b32 	%r115, 0;
	st.global.u32 	[%rd37], %r115;
$L__BB0_30:
	cvta.to.global.u64 	%rd38, %rd10;
	mul.wide.u32 	%rd39, %r1, 4;
	add.s64 	%rd40, %rd38, %rd39;
	st.global.u32 	[%rd40], %r125;
	ld.global.u32 	%r154, [%rd2];
	setp.lt.s32 	%p16, %r154, 1;
	@%p16 bra 	$L__BB0_40;
	ld.global.u32 	%r151, [%rd3];
	cvta.to.global.u64 	%rd6, %rd9;
	cvta.to.global.u64 	%rd7, %rd8;
	mov.b32 	%r150, 0;
$L__BB0_32:
	setp.lt.s32 	%p17, %r151, 1;
	@%p17 bra 	$L__BB0_39;
	mov.b32 	%r152, 0;
$L__BB0_34:
	mad.lo.s32 	%r118, %r151, %r1, %r152;
	mul.wide.s32 	%rd41, %r118, 4;
	add.s64 	%rd42, %rd1, %rd41;
	ld.global.u32 	%r119, [%rd42];
	mad.lo.s32 	%r153, %r151, %r150, %r152;
	setp.ne.s32 	%p18, %r119, 1;
	@%p18 bra 	$L__BB0_36;
	mul.wide.s32 	%rd43, %r153, 4;
	add.s64 	%rd44, %rd7, %rd43;
	ld.global.f32 	%f4, [%rd44];
	bra.uni 	$L__BB0_37;
$L__BB0_36:
	mov.f32 	%f4, 0f00000000;
$L__BB0_37:
	ld.global.u32 	%r120, [%rd4];
	mad.lo.s32 	%r121, %r120, %r153, %r1;
	mul.wide.s32 	%rd45, %r121, 4;
	add.s64 	%rd46, %rd6, %rd45;
	st.global.f32 	[%rd46], %f4;
	add.s32 	%r152, %r152, 1;
	ld.global.u32 	%r151, [%rd3];
	setp.lt.s32 	%p19, %r152, %r151;
	@%p19 bra 	$L__BB0_34;
	ld.global.u32 	%r154, [%rd2];
$L__BB0_39:
	add.s32 	%r150, %r150, 1;
	setp.lt.s32 	%p20, %r150, %r154;
	@%p20 bra 	$L__BB0_32;
$L__BB0_40:
	ret;

}


// ===== COMPILED SASS (sm_100) =====

	.target	sm_100

	.elftype	@"ET_EXEC"


//--------------------- .note.nv.tkinfo           --------------------------
	.section	.note.nv.tkinfo,"",@"SHT_NOTE"
	.sectionflags	@"SHF_NOTE_NV_TKINFO"
	.tkinfo
        /*0018*/ 	.word	0x00000002
        /*0030*/ 	.string	""
        /*0030*/ 	.string	"ptxas"
        /*0030*/ 	.string	"Cuda compilation tools, release 13.0, V13.0.88"
        /*0030*/ 	.string	"Build cuda_13.0.r13.0/compiler.36424714_0"
        /*0030*/ 	.string	"-arch sm_100 -m 64 "



//--------------------- .note.nv.cuinfo           --------------------------
	.section	.note.nv.cuinfo,"",@"SHT_NOTE"
	.sectionflags	@"SHF_NOTE_NV_CUINFO"
        /*0018*/ 	.short	0x0002
        /*001a*/ 	.short	0x0064
        /*001c*/ 	.short	0x0082
	.zero		2


//--------------------- .nv.info                  --------------------------
	.section	.nv.info,"",@"SHT_CUDA_INFO"
	.align	4


	//----- nvinfo : EIATTR_REGCOUNT
	.align		4
        /*0000*/ 	.byte	0x04, 0x2f
        /*0002*/ 	.short	(.L_1 - .L_0)
	.align		4
.L_0:
        /*0004*/ 	.word	index@(_Z11modelmatrixPiS_S_PfS0_S_S_)
        /*0008*/ 	.word	0x0000001a


	//----- nvinfo : EIATTR_FRAME_SIZE
	.align		4
.L_1:
        /*000c*/ 	.byte	0x04, 0x11
        /*000e*/ 	.short	(.L_3 - .L_2)
	.align		4
.L_2:
        /*0010*/ 	.word	index@(_Z11modelmatrixPiS_S_PfS0_S_S_)
        /*0014*/ 	.word	0x00000000


	//----- nvinfo : EIATTR_MIN_STACK_SIZE
	.align		4
.L_3:
        /*0018*/ 	.byte	0x04, 0x12
        /*001a*/ 	.short	(.L_5 - .L_4)
	.align		4
.L_4:
        /*001c*/ 	.word	index@(_Z11modelmatrixPiS_S_PfS0_S_S_)
        /*0020*/ 	.word	0x00000000
.L_5:


//--------------------- .nv.compat                --------------------------
	.section	.nv.compat,"",@"SHT_CUDA_COMPAT_INFO"
	.align	4
        /*0000*/ 	.byte	0x02, 0x09, 0x00, 0x00, 0x02, 0x02, 0x01, 0x00, 0x02, 0x05, 0x05, 0x00, 0x03, 0x07, 0x01, 0x01
        /*0010*/ 	.byte	0x02, 0x03, 0x00, 0x00, 0x02, 0x06, 0x01, 0x00, 0x04, 0x0b, 0x08, 0x00, 0x09, 0x00, 0x00, 0x00
        /*0020*/ 	.byte	0x00, 0x00, 0x00, 0x00


//--------------------- .nv.info._Z11modelmatrixPiS_S_PfS0_S_S_ --------------------------
	.section	.nv.info._Z11modelmatrixPiS_S_PfS0_S_S_,"",@"SHT_CUDA_INFO"
	.sectionflags	@""
	.align	4


	//----- nvinfo : EIATTR_CUDA_API_VERSION
	.align		4
        /*0000*/ 	.byte	0x04, 0x37
        /*0002*/ 	.short	(.L_7 - .L_6)
.L_6:
        /*0004*/ 	.word	0x00000082


	//----- nvinfo : EIATTR_KPARAM_INFO
	.align		4
.L_7:
        /*0008*/ 	.byte	0x04, 0x17
        /*000a*/ 	.short	(.L_9 - .L_8)
.L_8:
        /*000c*/ 	.word	0x00000000
        /*0010*/ 	.short	0x0006
        /*0012*/ 	.short	0x0030
        /*0014*/ 	.byte	0x00, 0xf5, 0x21, 0x00


	//----- nvinfo : EIATTR_KPARAM_INFO
	.align		4
.L_9:
        /*0018*/ 	.byte	0x04, 0x17
        /*001a*/ 	.short	(.L_11 - .L_10)
.L_10:
        /*001c*/ 	.word	0x00000000
        /*0020*/ 	.short	0x0005
        /*0022*/ 	.short	0x0028
        /*0024*/ 	.byte	0x00, 0xf5, 0x21, 0x00


	//----- nvinfo : EIATTR_KPARAM_INFO
	.align		4
.L_11:
        /*0028*/ 	.byte	0x04, 0x17
        /*002a*/ 	.short	(.L_13 - .L_12)
.L_12:
        /*002c*/ 	.word	0x00000000
        /*0030*/ 	.short	0x0004
        /*0032*/ 	.short	0x0020
        /*0034*/ 	.byte	0x00, 0xf5, 0x21, 0x00


	//----- nvinfo : EIATTR_KPARAM_INFO
	.align		4
.L_13:
        /*0038*/ 	.byte	0x04, 0x17
        /*003a*/ 	.short	(.L_15 - .L_14)
.L_14:
        /*003c*/ 	.word	0x00000000
        /*0040*/ 	.short	0x0003
        /*0042*/ 	.short	0x0018
        /*0044*/ 	.byte	0x00, 0xf5, 0x21, 0x00


	//----- nvinfo : EIATTR_KPARAM_INFO
	.align		4
.L_15:
        /*0048*/ 	.byte	0x04, 0x17
        /*004a*/ 	.short	(.L_17 - .L_16)
.L_16:
        /*004c*/ 	.word	0x00000000
        /*0050*/ 	.short	0x0002
        /*0052*/ 	.short	0x0010
        /*0054*/ 	.byte	0x00, 0xf5, 0x21, 0x00


	//----- nvinfo : EIATTR_KPARAM_INFO
	.align		4
.L_17:
        /*0058*/ 	.byte	0x04, 0x17
        /*005a*/ 	.short	(.L_19 - .L_18)
.L_18:
        /*005c*/ 	.word	0x00000000
        /*0060*/ 	.short	0x0001
        /*0062*/ 	.short	0x0008
        /*0064*/ 	.byte	0x00, 0xf5, 0x21, 0x00


	//----- nvinfo : EIATTR_KPARAM_INFO
	.align		4
.L_19:
        /*0068*/ 	.byte	0x04, 0x17
        /*006a*/ 	.short	(.L_21 - .L_20)
.L_20:
        /*006c*/ 	.word	0x00000000
        /*0070*/ 	.short	0x0000
        /*0072*/ 	.short	0x0000
        /*0074*/ 	.byte	0x00, 0xf5, 0x21, 0x00


	//----- nvinfo : EIATTR_SPARSE_MMA_MASK
	.align		4
.L_21:
        /*0078*/ 	.byte	0x03, 0x50
        /*007a*/ 	.short	0x0000


	//----- nvinfo : EIATTR_MAXREG_COUNT
	.align		4
        /*007c*/ 	.byte	0x03, 0x1b
        /*007e*/ 	.short	0x00ff


	//----- nvinfo : EIATTR_MERCURY_ISA_VERSION
	.align		4
        /*0080*/ 	.byte	0x03, 0x5f
        /*0082*/ 	.short	0x0101


	//----- nvinfo : EIATTR_VRC_CTA_INIT_COUNT
	.align		4
        /*0084*/ 	.byte	0x02, 0x4a
	.zero		1
	.zero		1


	//----- nvinfo : EIATTR_EXIT_INSTR_OFFSETS
	.align		4
        /*0088*/ 	.byte	0x04, 0x1c
        /*008a*/ 	.short	(.L_23 - .L_22)


	//   ....[0]....
.L_22:
        /*008c*/ 	.word	0x00000060


	//   ....[1]....
        /*0090*/ 	.word	0x00001060


	//   ....[2]....
        /*0094*/ 	.word	0x00001270


	//----- nvinfo : EIATTR_CBANK_PARAM_SIZE
	.align		4
.L_23:
        /*0098*/ 	.byte	0x03, 0x19
        /*009a*/ 	.short	0x0038


	//----- nvinfo : EIATTR_PARAM_CBANK
	.align		4
        /*009c*/ 	.byte	0x04, 0x0a
        /*009e*/ 	.short	(.L_25 - .L_24)
	.align		4
.L_24:
        /*00a0*/ 	.word	index@(.nv.constant0._Z11modelmatrixPiS_S_PfS0_S_S_)
        /*00a4*/ 	.short	0x0380
        /*00a6*/ 	.short	0x0038


	//----- nvinfo : EIATTR_SW_WAR
	.align		4
.L_25:
        /*00a8*/ 	.byte	0x04, 0x36
        /*00aa*/ 	.short	(.L_27 - .L_26)
.L_26:
        /*00ac*/ 	.word	0x00000008
.L_27:


//--------------------- .nv.callgraph             --------------------------
	.section	.nv.callgraph,"",@"SHT_CUDA_CALLGRAPH"
	.align	4
	.sectionentsize	8
	.align		4
        /*0000*/ 	.word	0x00000000
	.align		4
        /*0004*/ 	.word	0xffffffff
	.align		4
        /*0008*/ 	.word	0x00000000
	.align		4
        /*000c*/ 	.word	0xfffffffe
	.align		4
        /*0010*/ 	.word	0x00000000
	.align		4
        /*0014*/ 	.word	0xfffffffd
	.align		4
        /*0018*/ 	.word	0x00000000
	.align		4
        /*001c*/ 	.word	0xfffffffc


//--------------------- .text._Z11modelmatrixPiS_S_PfS0_S_S_ --------------------------
	.section	.text._Z11modelmatrixPiS_S_PfS0_S_S_,"ax",@progbits
	.align	128
        .global         _Z11modelmatrixPiS_S_PfS0_S_S_
        .type           _Z11modelmatrixPiS_S_PfS0_S_S_,@function
        .size           _Z11modelmatrixPiS_S_PfS0_S_S_,(.L_x_20 - _Z11modelmatrixPiS_S_PfS0_S_S_)
        .other          _Z11modelmatrixPiS_S_PfS0_S_S_,@"STO_CUDA_ENTRY STV_DEFAULT"
_Z11modelmatrixPiS_S_PfS0_S_S_:
.text._Z11modelmatrixPiS_S_PfS0_S_S_:
[----:B------:R-:W-:Y:S08]  /*0000*/  LDC R1, c[0x0][0x37c] ;  /* 0x0000df00ff017b82 */ /* 0x000ff00000000800 */
[----:B------:R-:W0:Y:S01]  /*0010*/  LDC.64 R2, c[0x0][0x390] ;  /* 0x0000e400ff027b82 */ /* 0x000e220000000a00 */
[----:B------:R-:W0:Y:S02]  /*0020*/  LDCU.64 UR6, c[0x0][0x358] ;  /* 0x00006b00ff0677ac */ /* 0x000e240008000a00 */
[----:B0-----:R-:W2:Y:S01]  /*0030*/  LDG.E R3, desc[UR6][R2.64] ;  /* 0x0000000602037981 */ /* 0x001ea2000c1e1900 */
[----:B------:R-:W2:Y:S02]  /*0040*/  S2R R0, SR_CTAID.X ;  /* 0x0000000000007919 */ /* 0x000ea40000002500 */
[----:B--2---:R-:W-:-:S13]  /*0050*/  ISETP.GE.AND P0, PT, R0, R3, PT ;  /* 0x000000030000720c */ /* 0x004fda0003f06270 */
[----:B------:R-:W-:Y:S05]  /*0060*/  @P0 EXIT ;  /* 0x000000000000094d */ /* 0x000fea0003800000 */
[----:B------:R-:W0:Y:S02]  /*0070*/  LDC.64 R2, c[0x0][0x380] ;  /* 0x0000e000ff027b82 */ /* 0x000e240000000a00 */
[----:B0-----:R-:W2:Y:S01]  /*0080*/  LDG.E R7, desc[UR6][R2.64] ;  /* 0x0000000602077981 */ /* 0x001ea2000c1e1900 */
[----:B------:R-:W-:Y:S01]  /*0090*/  IMAD.MOV.U32 R8, RZ, RZ, RZ ;  /* 0x000000ffff087224 */ /* 0x000fe200078e00ff */
[----:B--2---:R-:W-:-:S13]  /*00a0*/  ISETP.GE.AND P0, PT, R7, 0x1, PT ;  /* 0x000000010700780c */ /* 0x004fda0003f06270 */
[----:B------:R-:W-:Y:S05]  /*00b0*/  @!P0 BRA `(.L_x_0) ;  /* 0x0000000c00d08947 */ /* 0x000fea0003800000 */
[C---:B------:R-:W-:Y:S01]  /*00c0*/  ISETP.GE.U32.AND P0, PT, R7.reuse, 0x4, PT ;  /* 0x000000040700780c */ /* 0x040fe20003f06070 */
[----:B------:R-:W-:Y:S01]  /*00d0*/  VIADD R10, R0, 0x1 ;  /* 0x00000001000a7836 */ /* 0x000fe20000000000 */
[C---:B------:R-:W-:Y:S01]  /*00e0*/  LOP3.LUT R19, R7.reuse, 0x3, RZ, 0xc0, !PT ;  /* 0x0000000307137812 */ /* 0x040fe200078ec0ff */
[----:B------:R-:W-:Y:S01]  /*00f0*/  IMAD R6, R7, R0, RZ ;  /* 0x0000000007067224 */ /* 0x000fe200078e02ff */
[----:B------:R-:W-:-:S09]  /*0100*/  CS2R R8, SRZ ;  /* 0x0000000000087805 */ /* 0x000fd2000001ff00 */
[----:B------:R-:W-:Y:S05]  /*0110*/  @!P0 BRA `(.L_x_1) ;  /* 0x0000000800288947 */ /* 0x000fea0003800000 */
[----:B------:R-:W0:Y:S01]  /*0120*/  LDC.64 R2, c[0x0][0x3b0] ;  /* 0x0000ec00ff027b82 */ /* 0x000e220000000a00 */
[C---:B------:R-:W-:Y:S01]  /*0130*/  LOP3.LUT R9, R7.reuse, 0x7ffffffc, RZ, 0xc0, !PT ;  /* 0x7ffffffc07097812 */ /* 0x040fe200078ec0ff */
[----:B------:R-:W-:Y:S01]  /*0140*/  VIADD R14, R7, 0xfffffffe ;  /* 0xfffffffe070e7836 */ /* 0x000fe20000000000 */
[----:B------:R-:W-:Y:S01]  /*0150*/  MOV R15, R6 ;  /* 0x00000006000f7202 */ /* 0x000fe20000000f00 */
[----:B------:R-:W-:Y:S02]  /*0160*/  IMAD.MOV.U32 R8, RZ, RZ, RZ ;  /* 0x000000ffff087224 */ /* 0x000fe400078e00ff */
[----:B------:R-:W-:-:S07]  /*0170*/  IMAD.MOV R18, RZ, RZ, -R9 ;  /* 0x000000ffff127224 */ /* 0x000fce00078e0a09 */
.L_x_10:
[----:B0123--:R-:W-:Y:S02]  /*0180*/  VIADD R4, R14, 0x1 ;  /* 0x000000010e047836 */ /* 0x00ffe40000000000 */
[----:B------:R-:W-:Y:S02]  /*0190*/  IMAD.MOV.U32 R11, RZ, RZ, 0x1 ;  /* 0x00000001ff0b7424 */ /* 0x000fe400078e00ff */
[----:B------:R-:W-:-:S03]  /*01a0*/  VIADD R18, R18, 0x4 ;  /* 0x0000000412127836 */ /* 0x000fc60000000000 */
[----:B------:R-:W-:Y:S02]  /*01b0*/  SHF.L.U32 R13, R11, R4, RZ ;  /* 0x000000040b0d7219 */ /* 0x000fe400000006ff */
[----:B------:R-:W-:Y:S02]  /*01c0*/  ISETP.NE.AND P0, PT, R18, RZ, PT ;  /* 0x000000ff1200720c */ /* 0x000fe40003f05270 */
[----:B------:R-:W-:-:S13]  /*01d0*/  ISETP.GE.AND P1, PT, R10, R13, PT ;  /* 0x0000000d0a00720c */ /* 0x000fda0003f26270 */
[----:B------:R-:W-:Y:S05]  /*01e0*/  @!P1 BRA `(.L_x_2) ;  /* 0x0000000000709947 */ /* 0x000fea0003800000 */
[-C--:B------:R-:W-:Y:S01]  /*01f0*/  IABS R12, R13.reuse ;  /* 0x0000000d000c7213 */ /* 0x080fe20000000000 */
[----:B------:R-:W-:Y:S01]  /*0200*/  VIADD R8, R8, 0x1 ;  /* 0x0000000108087836 */ /* 0x000fe20000000000 */
[----:B------:R-:W-:Y:S02]  /*0210*/  IABS R20, R13 ;  /* 0x0000000d00147213 */ /* 0x000fe40000000000 */
[----:B------:R-:W1:Y:S01]  /*0220*/  I2F.RP R16, R12 ;  /* 0x0000000c00107306 */ /* 0x000e620000209400 */
[----:B------:R-:W-:Y:S02]  /*0230*/  ISETP.GE.AND P3, PT, R10, RZ, PT ;  /* 0x000000ff0a00720c */ /* 0x000fe40003f66270 */
[----:B------:R-:W-:-:S05]  /*0240*/  IMAD.MOV R20, RZ, RZ, -R20 ;  /* 0x000000ffff147224 */ /* 0x000fca00078e0a14 */
[----:B-1----:R-:W1:Y:S02]  /*0250*/  MUFU.RCP R16, R16 ;  /* 0x0000001000107308 */ /* 0x002e640000001000 */
[----:B-1----:R-:W-:Y:S02]  /*0260*/  IADD3 R4, PT, PT, R16, 0xffffffe, RZ ;  /* 0x0ffffffe10047810 */ /* 0x002fe40007ffe0ff */
[----:B------:R-:W-:-:S04]  /*0270*/  IABS R16, R10 ;  /* 0x0000000a00107213 */ /* 0x000fc80000000000 */
[----:B------:R1:W2:Y:S02]  /*0280*/  F2I.FTZ.U32.TRUNC.NTZ R5, R4 ;  /* 0x0000000400057305 */ /* 0x0002a4000021f000 */
[----:B-1----:R-:W-:Y:S02]  /*0290*/  IMAD.MOV.U32 R4, RZ, RZ, RZ ;  /* 0x000000ffff047224 */ /* 0x002fe400078e00ff */
[----:B--2---:R-:W-:-:S04]  /*02a0*/  IMAD.MOV R17, RZ, RZ, -R5 ;  /* 0x000000ffff117224 */ /* 0x004fc800078e0a05 */
[----:B------:R-:W-:-:S04]  /*02b0*/  IMAD R17, R17, R12, RZ ;  /* 0x0000000c11117224 */ /* 0x000fc800078e02ff */
[----:B------:R-:W-:-:S04]  /*02c0*/  IMAD.HI.U32 R5, R5, R17, R4 ;  /* 0x0000001105057227 */ /* 0x000fc800078e0004 */
[----:B------:R-:W-:Y:S02]  /*02d0*/  IMAD.MOV.U32 R17, RZ, RZ, R20 ;  /* 0x000000ffff117224 */ /* 0x000fe400078e0014 */
[----:B------:R-:W-:-:S04]  /*02e0*/  IMAD.HI.U32 R5, R5, R16, RZ ;  /* 0x0000001005057227 */ /* 0x000fc800078e00ff */
[----:B------:R-:W-:Y:S02]  /*02f0*/  IMAD R17, R5, R17, R16 ;  /* 0x0000001105117224 */ /* 0x000fe400078e0210 */
[----:B0-----:R-:W-:-:S03]  /*0300*/  IMAD.WIDE.U32 R4, R15, 0x4, R2 ;  /* 0x000000040f047825 */ /* 0x001fc600078e0002 */
[----:B------:R-:W-:Y:S02]  /*0310*/  ISETP.GT.U32.AND P1, PT, R12, R17, PT ;  /* 0x000000110c00720c */ /* 0x000fe40003f24070 */
[----:B------:R1:W-:Y:S11]  /*0320*/  STG.E desc[UR6][R4.64], R11 ;  /* 0x0000000b04007986 */ /* 0x0003f6000c101906 */
[----:B------:R-:W-:-:S02]  /*0330*/  @!P1 IADD3 R17, PT, PT, R17, -R12, RZ ;  /* 0x8000000c11119210 */ /* 0x000fc40007ffe0ff */
[----:B------:R-:W-:Y:S02]  /*0340*/  ISETP.NE.AND P1, PT, R13, RZ, PT ;  /* 0x000000ff0d00720c */ /* 0x000fe40003f25270 */
[----:B------:R-:W-:-:S13]  /*0350*/  ISETP.GT.U32.AND P2, PT, R12, R17, PT ;  /* 0x000000110c00720c */ /* 0x000fda0003f44070 */
[----:B------:R-:W-:-:S04]  /*0360*/  @!P2 IMAD.IADD R17, R17, 0x1, -R12 ;  /* 0x000000011111a824 */ /* 0x000fc800078e0a0c */
[----:B------:R-:W-:-:S04]  /*0370*/  IMAD.MOV.U32 R10, RZ, RZ, R17 ;  /* 0x000000ffff0a7224 */ /* 0x000fc800078e0011 */
[----:B------:R-:W-:Y:S01]  /*0380*/  @!P3 IMAD.MOV R10, RZ, RZ, -R10 ;  /* 0x000000ffff0ab224 */ /* 0x000fe200078e0a0a */
[----:B------:R-:W-:Y:S01]  /*0390*/  @!P1 LOP3.LUT R10, RZ, R13, RZ, 0x33, !PT ;  /* 0x0000000dff0a9212 */ /* 0x000fe200078e33ff */
[----:B-1----:R-:W-:Y:S06]  /*03a0*/  BRA `(.L_x_3) ;  /* 0x0000000000087947 */ /* 0x002fec0003800000 */
.L_x_2:
[----:B0-----:R-:W-:-:S05]  /*03b0*/  IMAD.WIDE.U32 R4, R15, 0x4, R2 ;  /* 0x000000040f047825 */ /* 0x001fca00078e0002 */
[----:B------:R0:W-:Y:S02]  /*03c0*/  STG.E desc[UR6][R4.64], RZ ;  /* 0x000000ff04007986 */ /* 0x0001e4000c101906 */
.L_x_3:
[----:B------:R-:W-:-:S04]  /*03d0*/  SHF.L.U32 R17, R11, R14, RZ ;  /* 0x0000000e0b117219 */ /* 0x000fc800000006ff */
[----:B------:R-:W-:-:S13]  /*03e0*/  ISETP.GE.AND P1, PT, R10, R17, PT ;  /* 0x000000110a00720c */ /* 0x000fda0003f26270 */
[----:B------:R-:W-:Y:S05]  /*03f0*/  @!P1 BRA `(.L_x_4) ;  /* 0x0000000000689947 */ /* 0x000fea0003800000 */
[-C--:B------:R-:W-:Y:S01]  /*0400*/  IABS R16, R17.reuse ;  /* 0x0000001100107213 */ /* 0x080fe20000000000 */
[----:B------:R1:W-:Y:S01]  /*0410*/  STG.E desc[UR6][R4.64+0x4], R11 ;  /* 0x0000040b04007986 */ /* 0x0003e2000c101906 */
[----:B------:R-:W-:Y:S01]  /*0420*/  IABS R23, R17 ;  /* 0x0000001100177213 */ /* 0x000fe20000000000 */
[----:B------:R-:W-:Y:S01]  /*0430*/  VIADD R8, R8, 0x1 ;  /* 0x0000000108087836 */ /* 0x000fe20000000000 */
[----:B------:R-:W2:Y:S01]  /*0440*/  I2F.RP R20, R16 ;  /* 0x0000001000147306 */ /* 0x000ea20000209400 */
[----:B------:R-:W-:Y:S02]  /*0450*/  IABS R22, R10 ;  /* 0x0000000a00167213 */ /* 0x000fe40000000000 */
[----:B------:R-:W-:-:S05]  /*0460*/  ISETP.GE.AND P3, PT, R10, RZ, PT ;  /* 0x000000ff0a00720c */ /* 0x000fca0003f66270 */
[----:B--2---:R-:W2:Y:S02]  /*0470*/  MUFU.RCP R20, R20 ;  /* 0x0000001400147308 */ /* 0x004ea40000001000 */
[----:B--2---:R-:W-:Y:S01]  /*0480*/  IADD3 R12, PT, PT, R20, 0xffffffe, RZ ;  /* 0x0ffffffe140c7810 */ /* 0x004fe20007ffe0ff */
[----:B------:R-:W-:-:S05]  /*0490*/  IMAD.MOV R20, RZ, RZ, -R23 ;  /* 0x000000ffff147224 */ /* 0x000fca00078e0a17 */
[----:B------:R2:W3:Y:S02]  /*04a0*/  F2I.FTZ.U32.TRUNC.NTZ R13, R12 ;  /* 0x0000000c000d7305 */ /* 0x0004e4000021f000 */
[----:B--2---:R-:W-:Y:S02]  /*04b0*/  IMAD.MOV.U32 R12, RZ, RZ, RZ ;  /* 0x000000ffff0c7224 */ /* 0x004fe400078e00ff */
[----:B---3--:R-:W-:-:S04]  /*04c0*/  IMAD.MOV R21, RZ, RZ, -R13 ;  /* 0x000000ffff157224 */ /* 0x008fc800078e0a0d */
[----:B------:R-:W-:-:S04]  /*04d0*/  IMAD R21, R21, R16, RZ ;  /* 0x0000001015157224 */ /* 0x000fc800078e02ff */
[----:B------:R-:W-:-:S06]  /*04e0*/  IMAD.HI.U32 R13, R13, R21, R12 ;  /* 0x000000150d0d7227 */ /* 0x000fcc00078e000c */
[----:B------:R-:W-:-:S04]  /*04f0*/  IMAD.HI.U32 R13, R13, R22, RZ ;  /* 0x000000160d0d7227 */ /* 0x000fc800078e00ff */
[----:B------:R-:W-:-:S05]  /*0500*/  IMAD R13, R13, R20, R22 ;  /* 0x000000140d0d7224 */ /* 0x000fca00078e0216 */
[----:B------:R-:W-:-:S13]  /*0510*/  ISETP.GT.U32.AND P1, PT, R16, R13, PT ;  /* 0x0000000d1000720c */ /* 0x000fda0003f24070 */
[----:B------:R-:W-:Y:S01]  /*0520*/  @!P1 IMAD.IADD R13, R13, 0x1, -R16 ;  /* 0x000000010d0d9824 */ /* 0x000fe200078e0a10 */
[----:B------:R-:W-:-:S04]  /*0530*/  ISETP.NE.AND P1, PT, R17, RZ, PT ;  /* 0x000000ff1100720c */ /* 0x000fc80003f25270 */
[----:B------:R-:W-:-:S13]  /*0540*/  ISETP.GT.U32.AND P2, PT, R16, R13, PT ;  /* 0x0000000d1000720c */ /* 0x000fda0003f44070 */
[----:B------:R-:W-:-:S05]  /*0550*/  @!P2 IADD3 R13, PT, PT, R13, -R16, RZ ;  /* 0x800000100d0da210 */ /* 0x000fca0007ffe0ff */
[----:B------:R-:W-:-:S04]  /*0560*/  IMAD.MOV.U32 R10, RZ, RZ, R13 ;  /* 0x000000ffff0a7224 */ /* 0x000fc800078e000d */
[----:B------:R-:W-:Y:S01]  /*0570*/  @!P3 IMAD.MOV R10, RZ, RZ, -R10 ;  /* 0x000000ffff0ab224 */ /* 0x000fe200078e0a0a */
[----:B------:R-:W-:Y:S01]  /*0580*/  @!P1 LOP3.LUT R10, RZ, R17, RZ, 0x33, !PT ;  /* 0x00000011ff0a9212 */ /* 0x000fe200078e33ff */
[----:B-1----:R-:W-:Y:S06]  /*0590*/  BRA `(.L_x_5) ;  /* 0x0000000000047947 */ /* 0x002fec0003800000 */
.L_x_4:
[----:B------:R1:W-:Y:S02]  /*05a0*/  STG.E desc[UR6][R4.64+0x4], RZ ;  /* 0x000004ff04007986 */ /* 0x0003e4000c101906 */
.L_x_5:
[----:B------:R-:W-:-:S05]  /*05b0*/  VIADD R12, R14, 0xffffffff ;  /* 0xffffffff0e0c7836 */ /* 0x000fca0000000000 */
[----:B------:R-:W-:-:S04]  /*05c0*/  SHF.L.U32 R17, R11, R12, RZ ;  /* 0x0000000c0b117219 */ /* 0x000fc800000006ff */
[----:B------:R-:W-:-:S13]  /*05d0*/  ISETP.GE.AND P1, PT, R10, R17, PT ;  /* 0x000000110a00720c */ /* 0x000fda0003f26270 */
[----:B------:R-:W-:Y:S05]  /*05e0*/  @!P1 BRA `(.L_x_6) ;  /* 0x0000000000689947 */ /* 0x000fea0003800000 */
[-C--:B------:R-:W-:Y:S01]  /*05f0*/  IABS R16, R17.reuse ;  /* 0x0000001100107213 */ /* 0x080fe20000000000 */
[----:B------:R2:W-:Y:S01]  /*0600*/  STG.E desc[UR6][R4.64+0x8], R11 ;  /* 0x0000080b04007986 */ /* 0x0005e2000c101906 */
[----:B------:R-:W-:Y:S01]  /*0610*/  IABS R23, R17 ;  /* 0x0000001100177213 */ /* 0x000fe20000000000 */
[----:B------:R-:W-:Y:S01]  /*0620*/  VIADD R8, R8, 0x1 ;  /* 0x0000000108087836 */ /* 0x000fe20000000000 */
[----:B------:R-:W3:Y:S01]  /*0630*/  I2F.RP R20, R16 ;  /* 0x0000001000147306 */ /* 0x000ee20000209400 */
[----:B------:R-:W-:Y:S02]  /*0640*/  IABS R22, R10 ;  /* 0x0000000a00167213 */ /* 0x000fe40000000000 */
[----:B------:R-:W-:-:S05]  /*0650*/  ISETP.GE.AND P3, PT, R10, RZ, PT ;  /* 0x000000ff0a00720c */ /* 0x000fca0003f66270 */
[----:B---3--:R-:W3:Y:S02]  /*0660*/  MUFU.RCP R20, R20 ;  /* 0x0000001400147308 */ /* 0x008ee40000001000 */
[----:B---3--:R-:W-:Y:S01]  /*0670*/  IADD3 R12, PT, PT, R20, 0xffffffe, RZ ;  /* 0x0ffffffe140c7810 */ /* 0x008fe20007ffe0ff */
[----:B------:R-:W-:-:S05]  /*0680*/  IMAD.MOV R20, RZ, RZ, -R23 ;  /* 0x000000ffff147224 */ /* 0x000fca00078e0a17 */
[----:B------:R3:W4:Y:S02]  /*0690*/  F2I.FTZ.U32.TRUNC.NTZ R13, R12 ;  /* 0x0000000c000d7305 */ /* 0x000724000021f000 */
[----:B---3--:R-:W-:Y:S02]  /*06a0*/  IMAD.MOV.U32 R12, RZ, RZ, RZ ;  /* 0x000000ffff0c7224 */ /* 0x008fe400078e00ff */
[----:B----4-:R-:W-:-:S04]  /*06b0*/  IMAD.MOV R21, RZ, RZ, -R13 ;  /* 0x000000ffff157224 */ /* 0x010fc800078e0a0d */
        /* <DEDUP_REMOVED lines=12> */
[----:B--2---:R-:W-:Y:S06]  /*0780*/  BRA `(.L_x_7) ;  /* 0x0000000000047947 */ /* 0x004fec0003800000 */
.L_x_6:
[----:B------:R2:W-:Y:S02]  /*0790*/  STG.E desc[UR6][R4.64+0x8], RZ ;  /* 0x000008ff04007986 */ /* 0x0005e4000c101906 */
.L_x_7:
        /* <DEDUP_REMOVED lines=8> */
[----:B------:R-:W4:Y:S01]  /*0820*/  I2F.RP R20, R16 ;  /* 0x0000001000147306 */ /* 0x000f220000209400 */
[----:B------:R-:W-:Y:S02]  /*0830*/  IABS R22, R10 ;  /* 0x0000000a00167213 */ /* 0x000fe40000000000 */
[----:B------:R-:W-:-:S05]  /*0840*/  ISETP.GE.AND P3, PT, R10, RZ, PT ;  /* 0x000000ff0a00720c */ /* 0x000fca0003f66270 */
[----:B----4-:R-:W4:Y:S02]  /*0850*/  MUFU.RCP R20, R20 ;  /* 0x0000001400147308 */ /* 0x010f240000001000 */
[----:B----4-:R-:W-:Y:S01]  /*0860*/  IADD3 R12, PT, PT, R20, 0xffffffe, RZ ;  /* 0x0ffffffe140c7810 */ /* 0x010fe20007ffe0ff */
[----:B------:R-:W-:-:S05]  /*0870*/  IMAD.MOV R20, RZ, RZ, -R23 ;  /* 0x000000ffff147224 */ /* 0x000fca00078e0a17 */
[----:B------:R4:W5:Y:S02]  /*0880*/  F2I.FTZ.U32.TRUNC.NTZ R13, R12 ;  /* 0x0000000c000d7305 */ /* 0x000964000021f000 */
[----:B----4-:R-:W-:Y:S02]  /*0890*/  IMAD.MOV.U32 R12, RZ, RZ, RZ ;  /* 0x000000ffff0c7224 */ /* 0x010fe400078e00ff */
[----:B-----5:R-:W-:-:S04]  /*08a0*/  IMAD.MOV R21, RZ, RZ, -R13 ;  /* 0x000000ffff157224 */ /* 0x020fc800078e0a0d */
        /* <DEDUP_REMOVED lines=12> */
[----:B---3--:R-:W-:Y:S06]  /*0970*/  BRA `(.L_x_9) ;  /* 0x0000000000047947 */ /* 0x008fec0003800000 */
.L_x_8:
[----:B------:R3:W-:Y:S02]  /*0980*/  STG.E desc[UR6][R4.64+0xc], RZ ;  /* 0x00000cff04007986 */ /* 0x0007e4000c101906 */
.L_x_9:
[----:B------:R-:W-:Y:S01]  /*0990*/  IADD3 R15, PT, PT, R15, 0x4, RZ ;  /* 0x000000040f0f7810 */ /* 0x000fe20007ffe0ff */
[----:B------:R-:W-:Y:S01]  /*09a0*/  VIADD R14, R14, 0xfffffffc ;  /* 0xfffffffc0e0e7836 */ /* 0x000fe20000000000 */
[----:B------:R-:W-:Y:S06]  /*09b0*/  @P0 BRA `(.L_x_10) ;  /* 0xfffffff400f00947 */ /* 0x000fec000383ffff */
.L_x_1:
[----:B------:R-:W-:-:S13]  /*09c0*/  ISETP.NE.AND P0, PT, R19, RZ, PT ;  /* 0x000000ff1300720c */ /* 0x000fda0003f05270 */
[----:B------:R-:W-:Y:S05]  /*09d0*/  @!P0 BRA `(.L_x_0) ;  /* 0x0000000400888947 */ /* 0x000fea0003800000 */
[----:B------:R-:W-:-:S13]  /*09e0*/  ISETP.NE.AND P0, PT, R19, 0x1, PT ;  /* 0x000000011300780c */ /* 0x000fda0003f05270 */
[----:B------:R-:W-:Y:S05]  /*09f0*/  @!P0 BRA `(.L_x_11) ;  /* 0x0000000400488947 */ /* 0x000fea0003800000 */
[----:B0123--:R-:W-:Y:S01]  /*0a00*/  LOP3.LUT R4, RZ, R9, RZ, 0x33, !PT ;  /* 0x00000009ff047212 */ /* 0x00ffe200078e33ff */
[----:B------:R-:W-:-:S04]  /*0a10*/  IMAD.MOV.U32 R2, RZ, RZ, 0x1 ;  /* 0x00000001ff027424 */ /* 0x000fc800078e00ff */
[----:B------:R-:W-:-:S05]  /*0a20*/  IMAD.IADD R3, R7, 0x1, R4 ;  /* 0x0000000107037824 */ /* 0x000fca00078e0204 */
[----:B------:R-:W-:-:S04]  /*0a30*/  SHF.L.U32 R3, R2, R3, RZ ;  /* 0x0000000302037219 */ /* 0x000fc800000006ff */
[----:B------:R-:W-:-:S13]  /*0a40*/  ISETP.GE.AND P0, PT, R10, R3, PT ;  /* 0x000000030a00720c */ /* 0x000fda0003f06270 */
[----:B------:R-:W-:Y:S05]  /*0a50*/  @!P0 BRA `(.L_x_12) ;  /* 0x0000000000748947 */ /* 0x000fea0003800000 */
[-C--:B------:R-:W-:Y:S01]  /*0a60*/  IABS R11, R3.reuse ;  /* 0x00000003000b7213 */ /* 0x080fe20000000000 */
[----:B------:R-:W-:Y:S01]  /*0a70*/  VIADD R8, R8, 0x1 ;  /* 0x0000000108087836 */ /* 0x000fe20000000000 */
[----:B------:R-:W-:Y:S02]  /*0a80*/  IABS R15, R3 ;  /* 0x00000003000f7213 */ /* 0x000fe40000000000 */
[----:B------:R-:W0:Y:S01]  /*0a90*/  I2F.RP R12, R11 ;  /* 0x0000000b000c7306 */ /* 0x000e220000209400 */
[----:B------:R-:W-:-:S07]  /*0aa0*/  ISETP.GE.AND P2, PT, R10, RZ, PT ;  /* 0x000000ff0a00720c */ /* 0x000fce0003f46270 */
[----:B0-----:R-:W0:Y:S02]  /*0ab0*/  MUFU.RCP R12, R12 ;  /* 0x0000000c000c7308 */ /* 0x001e240000001000 */
[----:B0-----:R-:W-:Y:S01]  /*0ac0*/  IADD3 R4, PT, PT, R12, 0xffffffe, RZ ;  /* 0x0ffffffe0c047810 */ /* 0x001fe20007ffe0ff */
[----:B------:R-:W-:-:S05]  /*0ad0*/  IMAD.MOV R12, RZ, RZ, -R15 ;  /* 0x000000ffff0c7224 */ /* 0x000fca00078e0a0f */
[----:B------:R0:W1:Y:S02]  /*0ae0*/  F2I.FTZ.U32.TRUNC.NTZ R5, R4 ;  /* 0x0000000400057305 */ /* 0x000064000021f000 */
[----:B0-----:R-:W-:Y:S02]  /*0af0*/  IMAD.MOV.U32 R4, RZ, RZ, RZ ;  /* 0x000000ffff047224 */ /* 0x001fe400078e00ff */
[----:B-1----:R-:W-:-:S04]  /*0b00*/  IMAD.MOV R14, RZ, RZ, -R5 ;  /* 0x000000ffff0e7224 */ /* 0x002fc800078e0a05 */
[----:B------:R-:W-:Y:S01]  /*0b10*/  IMAD R13, R14, R11, RZ ;  /* 0x0000000b0e0d7224 */ /* 0x000fe200078e02ff */
[----:B------:R-:W-:-:S03]  /*0b20*/  IABS R14, R10 ;  /* 0x0000000a000e7213 */ /* 0x000fc60000000000 */
[----:B------:R-:W-:-:S04]  /*0b30*/  IMAD.HI.U32 R5, R5, R13, R4 ;  /* 0x0000000d05057227 */ /* 0x000fc800078e0004 */
[----:B------:R-:W-:Y:S02]  /*0b40*/  IMAD.IADD R13, R6, 0x1, R9 ;  /* 0x00000001060d7824 */ /* 0x000fe400078e0209 */
[----:B------:R-:W-:-:S04]  /*0b50*/  IMAD.HI.U32 R5, R5, R14, RZ ;  /* 0x0000000e05057227 */ /* 0x000fc800078e00ff */
[----:B------:R-:W-:Y:S02]  /*0b60*/  IMAD R12, R5, R12, R14 ;  /* 0x0000000c050c7224 */ /* 0x000fe400078e020e */
[----:B------:R-:W0:Y:S03]  /*0b70*/  LDC.64 R4, c[0x0][0x3b0] ;  /* 0x0000ec00ff047b82 */ /* 0x000e260000000a00 */
[----:B------:R-:W-:-:S13]  /*0b80*/  ISETP.GT.U32.AND P0, PT, R11, R12, PT ;  /* 0x0000000c0b00720c */ /* 0x000fda0003f04070 */
[----:B------:R-:W-:Y:S02]  /*0b90*/  @!P0 IADD3 R12, PT, PT, R12, -R11, RZ ;  /* 0x8000000b0c0c8210 */ /* 0x000fe40007ffe0ff */
[----:B------:R-:W-:Y:S02]  /*0ba0*/  ISETP.NE.AND P0, PT, R3, RZ, PT ;  /* 0x000000ff0300720c */ /* 0x000fe40003f05270 */
[----:B------:R-:W-:Y:S01]  /*0bb0*/  ISETP.GT.U32.AND P1, PT, R11, R12, PT ;  /* 0x0000000c0b00720c */ /* 0x000fe20003f24070 */
[----:B0-----:R-:W-:-:S05]  /*0bc0*/  IMAD.WIDE.U32 R4, R13, 0x4, R4 ;  /* 0x000000040d047825 */ /* 0x001fca00078e0004 */
[----:B------:R0:W-:Y:S07]  /*0bd0*/  STG.E desc[UR6][R4.64], R2 ;  /* 0x0000000204007986 */ /* 0x0001ee000c101906 */
[----:B------:R-:W-:-:S04]  /*0be0*/  @!P1 IMAD.IADD R12, R12, 0x1, -R11 ;  /* 0x000000010c0c9824 */ /* 0x000fc800078e0a0b */
[----:B------:R-:W-:-:S05]  /*0bf0*/  IMAD.MOV.U32 R10, RZ, RZ, R12 ;  /* 0x000000ffff0a7224 */ /* 0x000fca00078e000c */
[----:B------:R-:W-:Y:S02]  /*0c00*/  @!P2 IADD3 R10, PT, PT, -R10, RZ, RZ ;  /* 0x000000ff0a0aa210 */ /* 0x000fe40007ffe1ff */
[----:B------:R-:W-:Y:S01]  /*0c10*/  @!P0 LOP3.LUT R10, RZ, R3, RZ, 0x33, !PT ;  /* 0x00000003ff0a8212 */ /* 0x000fe200078e33ff */
[----:B0-----:R-:W-:Y:S06]  /*0c20*/  BRA `(.L_x_13) ;  /* 0x0000000000107947 */ /* 0x001fec0003800000 */
.L_x_12:
[----:B------:R-:W0:Y:S01]  /*0c30*/  LDC.64 R4, c[0x0][0x3b0] ;  /* 0x0000ec00ff047b82 */ /* 0x000e220000000a00 */
[----:B------:R-:W-:-:S04]  /*0c40*/  IMAD.IADD R3, R6, 0x1, R9 ;  /* 0x0000000106037824 */ /* 0x000fc800078e0209 */
[----:B0-----:R-:W-:-:S05]  /*0c50*/  IMAD.WIDE.U32 R4, R3, 0x4, R4 ;  /* 0x0000000403047825 */ /* 0x001fca00078e0004 */
[----:B------:R0:W-:Y:S02]  /*0c60*/  STG.E desc[UR6][R4.64], RZ ;  /* 0x000000ff04007986 */ /* 0x0001e4000c101906 */
.L_x_13:
[----:B------:R-:W-:-:S04]  /*0c70*/  IADD3 R3, PT, PT, R7, -0x2, -R9 ;  /* 0xfffffffe07037810 */ /* 0x000fc80007ffe809 */
[----:B------:R-:W-:-:S04]  /*0c80*/  SHF.L.U32 R3, R2, R3, RZ ;  /* 0x0000000302037219 */ /* 0x000fc800000006ff */
        /* <DEDUP_REMOVED lines=8> */
[----:B-1----:R-:W0:Y:S02]  /*0d10*/  MUFU.RCP R12, R12 ;  /* 0x0000000c000c7308 */ /* 0x002e240000001000 */
[----:B0-----:R-:W-:-:S06]  /*0d20*/  VIADD R4, R12, 0xffffffe ;  /* 0x0ffffffe0c047836 */ /* 0x001fcc0000000000 */
[----:B------:R0:W1:Y:S02]  /*0d30*/  F2I.FTZ.U32.TRUNC.NTZ R5, R4 ;  /* 0x0000000400057305 */ /* 0x000064000021f000 */
[----:B0-----:R-:W-:Y:S01]  /*0d40*/  IMAD.MOV.U32 R4, RZ, RZ, RZ ;  /* 0x000000ffff047224 */ /* 0x001fe200078e00ff */
[----:B-1----:R-:W-:-:S05]  /*0d50*/  IADD3 R14, PT, PT, RZ, -R5, RZ ;  /* 0x80000005ff0e7210 */ /* 0x002fca0007ffe0ff */
[----:B------:R-:W-:Y:S01]  /*0d60*/  IMAD R13, R14, R11, RZ ;  /* 0x0000000b0e0d7224 */ /* 0x000fe200078e02ff */
[----:B------:R-:W-:-:S03]  /*0d70*/  IABS R14, R10 ;  /* 0x0000000a000e7213 */ /* 0x000fc60000000000 */
[----:B------:R-:W-:-:S04]  /*0d80*/  IMAD.HI.U32 R5, R5, R13, R4 ;  /* 0x0000000d05057227 */ /* 0x000fc800078e0004 */
[----:B------:R-:W-:Y:S02]  /*0d90*/  IMAD.MOV.U32 R13, RZ, RZ, R15 ;  /* 0x000000ffff0d7224 */ /* 0x000fe400078e000f */
[----:B------:R-:W-:Y:S02]  /*0da0*/  IMAD.HI.U32 R12, R5, R14, RZ ;  /* 0x0000000e050c7227 */ /* 0x000fe400078e00ff */
[----:B------:R-:W0:Y:S02]  /*0db0*/  LDC.64 R4, c[0x0][0x3b0] ;  /* 0x0000ec00ff047b82 */ /* 0x000e240000000a00 */
[----:B------:R-:W-:Y:S01]  /*0dc0*/  IMAD R12, R12, R13, R14 ;  /* 0x0000000d0c0c7224 */ /* 0x000fe200078e020e */
[----:B------:R-:W-:-:S04]  /*0dd0*/  IADD3 R13, P1, PT, R6, R9, RZ ;  /* 0x00000009060d7210 */ /* 0x000fc80007f3e0ff */
[----:B------:R-:W-:Y:S01]  /*0de0*/  ISETP.GT.U32.AND P0, PT, R11, R12, PT ;  /* 0x0000000c0b00720c */ /* 0x000fe20003f04070 */
[----:B------:R-:W-:-:S12]  /*0df0*/  IMAD.X R14, RZ, RZ, RZ, P1 ;  /* 0x000000ffff0e7224 */ /* 0x000fd800008e06ff */
[----:B------:R-:W-:Y:S02]  /*0e00*/  @!P0 IADD3 R12, PT, PT, R12, -R11, RZ ;  /* 0x8000000b0c0c8210 */ /* 0x000fe40007ffe0ff */
[----:B0-----:R-:W-:Y:S02]  /*0e10*/  LEA R4, P0, R13, R4, 0x2 ;  /* 0x000000040d047211 */ /* 0x001fe400078010ff */
[----:B------:R-:W-:Y:S02]  /*0e20*/  ISETP.GT.U32.AND P1, PT, R11, R12, PT ;  /* 0x0000000c0b00720c */ /* 0x000fe40003f24070 */
[----:B------:R-:W-:Y:S02]  /*0e30*/  LEA.HI.X R5, R13, R5, R14, 0x2, P0 ;  /* 0x000000050d057211 */ /* 0x000fe400000f140e */
[----:B------:R-:W-:-:S03]  /*0e40*/  ISETP.NE.AND P0, PT, R3, RZ, PT ;  /* 0x000000ff0300720c */ /* 0x000fc60003f05270 */
[----:B------:R1:W-:Y:S06]  /*0e50*/  STG.E desc[UR6][R4.64+0x4], R2 ;  /* 0x0000040204007986 */ /* 0x0003ec000c101906 */
[----:B------:R-:W-:-:S04]  /*0e60*/  @!P1 IMAD.IADD R12, R12, 0x1, -R11 ;  /* 0x000000010c0c9824 */ /* 0x000fc800078e0a0b */
[----:B------:R-:W-:-:S05]  /*0e70*/  IMAD.MOV.U32 R10, RZ, RZ, R12 ;  /* 0x000000ffff0a7224 */ /* 0x000fca00078e000c */
[----:B------:R-:W-:Y:S02]  /*0e80*/  @!P2 IADD3 R10, PT, PT, -R10, RZ, RZ ;  /* 0x000000ff0a0aa210 */ /* 0x000fe40007ffe1ff */
[----:B------:R-:W-:Y:S01]  /*0e90*/  @!P0 LOP3.LUT R10, RZ, R3, RZ, 0x33, !PT ;  /* 0x00000003ff0a8212 */ /* 0x000fe200078e33ff */
[----:B-1----:R-:W-:Y:S06]  /*0ea0*/  BRA `(.L_x_15) ;  /* 0x0000000000187947 */ /* 0x002fec0003800000 */
.L_x_14:
[----:B------:R-:W1:Y:S01]  /*0eb0*/  LDC.64 R12, c[0x0][0x3b0] ;  /* 0x0000ec00ff0c7b82 */ /* 0x000e620000000a00 */
[----:B------:R-:W-:-:S05]  /*0ec0*/  IADD3 R3, P0, PT, R6, R9, RZ ;  /* 0x0000000906037210 */ /* 0x000fca0007f1e0ff */
[----:B0-----:R-:W-:Y:S01]  /*0ed0*/  IMAD.X R4, RZ, RZ, RZ, P0 ;  /* 0x000000ffff047224 */ /* 0x001fe200000e06ff */
[----:B-1----:R-:W-:-:S04]  /*0ee0*/  LEA R2, P0, R3, R12, 0x2 ;  /* 0x0000000c03027211 */ /* 0x002fc800078010ff */
[----:B------:R-:W-:-:S05]  /*0ef0*/  LEA.HI.X R3, R3, R13, R4, 0x2, P0 ;  /* 0x0000000d03037211 */ /* 0x000fca00000f1404 */
[----:B------:R0:W-:Y:S04]  /*0f00*/  STG.E desc[UR6][R2.64+0x4], RZ ;  /* 0x000004ff02007986 */ /* 0x0001e8000c101906 */
.L_x_15:
[----:B------:R-:W-:-:S07]  /*0f10*/  VIADD R9, R9, 0x2 ;  /* 0x0000000209097836 */ /* 0x000fce0000000000 */
.L_x_11:
[----:B0-----:R-:W-:-:S04]  /*0f20*/  LOP3.LUT R2, R7, 0x1, RZ, 0xc0, !PT ;  /* 0x0000000107027812 */ /* 0x001fc800078ec0ff */
[----:B------:R-:W-:-:S13]  /*0f30*/  ISETP.NE.U32.AND P0, PT, R2, 0x1, PT ;  /* 0x000000010200780c */ /* 0x000fda0003f05070 */
[----:B------:R-:W-:Y:S05]  /*0f40*/  @P0 BRA `(.L_x_0) ;  /* 0x00000000002c0947 */ /* 0x000fea0003800000 */
[----:B------:R-:W0:Y:S01]  /*0f50*/  LDC.64 R2, c[0x0][0x3b0] ;  /* 0x0000ec00ff027b82 */ /* 0x000e220000000a00 */
[----:B-123--:R-:W-:Y:S01]  /*0f60*/  LOP3.LUT R4, RZ, R9, RZ, 0x33, !PT ;  /* 0x00000009ff047212 */ /* 0x00efe200078e33ff */
[----:B------:R-:W-:Y:S02]  /*0f70*/  HFMA2 R11, -RZ, RZ, 0, 5.9604644775390625e-08 ;  /* 0x00000001ff0b7431 */ /* 0x000fe400000001ff */
[----:B------:R-:W-:Y:S02]  /*0f80*/  IMAD.IADD R9, R6, 0x1, R9 ;  /* 0x0000000106097824 */ /* 0x000fe400078e0209 */
[----:B------:R-:W-:-:S05]  /*0f90*/  IMAD.IADD R4, R7, 0x1, R4 ;  /* 0x0000000107047824 */ /* 0x000fca00078e0204 */
[----:B------:R-:W-:-:S04]  /*0fa0*/  SHF.L.U32 R5, R11, R4, RZ ;  /* 0x000000040b057219 */ /* 0x000fc800000006ff */
[----:B------:R-:W-:Y:S01]  /*0fb0*/  ISETP.GE.AND P0, PT, R10, R5, PT ;  /* 0x000000050a00720c */ /* 0x000fe20003f06270 */
[----:B0-----:R-:W-:-:S12]  /*0fc0*/  IMAD.WIDE.U32 R2, R9, 0x4, R2 ;  /* 0x0000000409027825 */ /* 0x001fd800078e0002 */
[----:B------:R4:W-:Y:S01]  /*0fd0*/  @P0 STG.E desc[UR6][R2.64], R11 ;  /* 0x0000000b02000986 */ /* 0x0009e2000c101906 */
[----:B------:R-:W-:-:S03]  /*0fe0*/  @P0 VIADD R8, R8, 0x1 ;  /* 0x0000000108080836 */ /* 0x000fc60000000000 */
[----:B------:R4:W-:Y:S04]  /*0ff0*/  @!P0 STG.E desc[UR6][R2.64], RZ ;  /* 0x000000ff02008986 */ /* 0x0009e8000c101906 */
.L_x_0:
[----:B----4-:R-:W4:Y:S08]  /*1000*/  LDC.64 R2, c[0x0][0x3a8] ;  /* 0x0000ea00ff027b82 */ /* 0x010f300000000a00 */
[----:B0123--:R-:W0:Y:S01]  /*1010*/  LDC.64 R4, c[0x0][0x388] ;  /* 0x0000e200ff047b82 */ /* 0x00fe220000000a00 */
[----:B----4-:R-:W-:-:S05]  /*1020*/  IMAD.WIDE.U32 R2, R0, 0x4, R2 ;  /* 0x0000000400027825 */ /* 0x010fca00078e0002 */
[----:B------:R1:W-:Y:S04]  /*1030*/  STG.E desc[UR6][R2.64], R8 ;  /* 0x0000000802007986 */ /* 0x0003e8000c101906 */
[----:B0-----:R-:W2:Y:S02]  /*1040*/  LDG.E R4, desc[UR6][R4.64] ;  /* 0x0000000604047981 */ /* 0x001ea4000c1e1900 */
[----:B--2---:R-:W-:-:S13]  /*1050*/  ISETP.GE.AND P0, PT, R4, 0x1, PT ;  /* 0x000000010400780c */ /* 0x004fda0003f06270 */
[----:B-1----:R-:W-:Y:S05]  /*1060*/  @!P0 EXIT ;  /* 0x000000000000894d */ /* 0x002fea0003800000 */
[----:B------:R-:W0:Y:S02]  /*1070*/  LDC.64 R2, c[0x0][0x380] ;  /* 0x0000e000ff027b82 */ /* 0x000e240000000a00 */
[----:B0-----:R0:W5:Y:S01]  /*1080*/  LDG.E R17, desc[UR6][R2.64] ;  /* 0x0000000602117981 */ /* 0x001162000c1e1900 */
[----:B------:R-:W-:-:S05]  /*1090*/  UMOV UR4, URZ ;  /* 0x000000ff00047c82 */ /* 0x000fca0008000000 */
.L_x_18:
[----:B-----5:R-:W-:-:S13]  /*10a0*/  ISETP.GE.AND P0, PT, R17, 0x1, PT ;  /* 0x000000011100780c */ /* 0x020fda0003f06270 */
[----:B-1----:R-:W-:Y:S05]  /*10b0*/  @!P0 BRA `(.L_x_16) ;  /* 0x0000000000608947 */ /* 0x002fea0003800000 */
[----:B0-----:R-:W0:Y:S01]  /*10c0*/  LDC.64 R2, c[0x0][0x390] ;  /* 0x0000e400ff027b82 */ /* 0x001e220000000a00 */
[----:B------:R-:W-:-:S07]  /*10d0*/  HFMA2 R16, -RZ, RZ, 0, 0 ;  /* 0x00000000ff107431 */ /* 0x000fce00000001ff */
[----:B------:R-:W1:Y:S08]  /*10e0*/  LDC.64 R4, c[0x0][0x380] ;  /* 0x0000e000ff047b82 */ /* 0x000e700000000a00 */
[----:B------:R-:W2:Y:S08]  /*10f0*/  LDC.64 R6, c[0x0][0x3b0] ;  /* 0x0000ec00ff067b82 */ /* 0x000eb00000000a00 */
[----:B------:R-:W3:Y:S02]  /*1100*/  LDC.64 R8, c[0x0][0x3a0] ;  /* 0x0000e800ff087b82 */ /* 0x000ee40000000a00 */
.L_x_17:
[----:B------:R-:W-:Y:S01]  /*1110*/  IMAD R11, R0, R17, R16 ;  /* 0x00000011000b7224 */ /* 0x000fe200078e0210 */
[----:B0-----:R-:W4:Y:S03]  /*1120*/  LDG.E R15, desc[UR6][R2.64] ;  /* 0x00000006020f7981 */ /* 0x001f26000c1e1900 */
[----:B--2---:R-:W-:-:S06]  /*1130*/  IMAD.WIDE R10, R11, 0x4, R6 ;  /* 0x000000040b0a7825 */ /* 0x004fcc00078e0206 */
[----:B------:R-:W2:Y:S01]  /*1140*/  LDG.E R10, desc[UR6][R10.64] ;  /* 0x000000060a0a7981 */ /* 0x000ea2000c1e1900 */
[----:B------:R-:W-:Y:S01]  /*1150*/  IMAD R17, R17, UR4, R16 ;  /* 0x0000000411117c24 */ /* 0x000fe2000f8e0210 */
[----:B--2---:R-:W-:-:S13]  /*1160*/  ISETP.NE.AND P0, PT, R10, 0x1, PT ;  /* 0x000000010a00780c */ /* 0x004fda0003f05270 */
[----:B------:R-:W0:Y:S02]  /*1170*/  @!P0 LDC.64 R12, c[0x0][0x398] ;  /* 0x0000e600ff0c8b82 */ /* 0x000e240000000a00 */
[----:B0-----:R-:W-:-:S05]  /*1180*/  @!P0 IMAD.WIDE R12, R17, 0x4, R12 ;  /* 0x00000004110c8825 */ /* 0x001fca00078e020c */
[----:B------:R-:W2:Y:S01]  /*1190*/  @!P0 LDG.E R19, desc[UR6][R12.64] ;  /* 0x000000060c138981 */ /* 0x000ea2000c1e1900 */
[----:B----4-:R-:W-:-:S04]  /*11a0*/  IMAD R15, R17, R15, R0 ;  /* 0x0000000f110f7224 */ /* 0x010fc800078e0200 */
[----:B---3--:R-:W-:-:S04]  /*11b0*/  IMAD.WIDE R14, R15, 0x4, R8 ;  /* 0x000000040f0e7825 */ /* 0x008fc800078e0208 */
[----:B------:R-:W-:-:S05]  /*11c0*/  @P0 IMAD.MOV.U32 R19, RZ, RZ, RZ ;  /* 0x000000ffff130224 */ /* 0x000fca00078e00ff */
[----:B--2---:R4:W-:Y:S04]  /*11d0*/  STG.E desc[UR6][R14.64], R19 ;  /* 0x000000130e007986 */ /* 0x0049e8000c101906 */
[----:B-1----:R-:W2:Y:S01]  /*11e0*/  LDG.E R17, desc[UR6][R4.64] ;  /* 0x0000000604117981 */ /* 0x002ea2000c1e1900 */
[----:B------:R-:W-:-:S05]  /*11f0*/  VIADD R16, R16, 0x1 ;  /* 0x0000000110107836 */ /* 0x000fca0000000000 */
[----:B--2---:R-:W-:-:S13]  /*1200*/  ISETP.GE.AND P0, PT, R16, R17, PT ;  /* 0x000000111000720c */ /* 0x004fda0003f06270 */
[----:B----4-:R-:W-:Y:S05]  /*1210*/  @!P0 BRA `(.L_x_17) ;  /* 0xfffffffc00bc8947 */ /* 0x010fea000383ffff */
[----:B------:R-:W0:Y:S02]  /*1220*/  LDC.64 R2, c[0x0][0x388] ;  /* 0x0000e200ff027b82 */ /* 0x000e240000000a00 */
[----:B0-----:R1:W5:Y:S02]  /*1230*/  LDG.E R4, desc[UR6][R2.64] ;  /* 0x0000000602047981 */ /* 0x001364000c1e1900 */
.L_x_16:
[----:B------:R-:W-:-:S06]  /*1240*/  UIADD3 UR4, UPT, UPT, UR4, 0x1, URZ ;  /* 0x0000000104047890 */ /* 0x000fcc000fffe0ff */
[----:B-----5:R-:W-:-:S13]  /*1250*/  ISETP.LE.AND P0, PT, R4, UR4, PT ;  /* 0x0000000404007c0c */ /* 0x020fda000bf03270 */
[----:B------:R-:W-:Y:S05]  /*1260*/  @!P0 BRA `(.L_x_18) ;  /* 0xfffffffc008c8947 */ /* 0x000fea000383ffff */
[----:B------:R-:W-:Y:S05]  /*1270*/  EXIT ;  /* 0x000000000000794d */ /* 0x000fea0003800000 */
.L_x_19:
[----:B------:R-:W-:-:S00]  /*1280*/  BRA `(.L_x_19) ;  /* 0xfffffffc00fc7947 */ /* 0x000fc0000383ffff */
[----:B------:R-:W-:-:S00]  /*1290*/  NOP ;  /* 0x0000000000007918 */ /* 0x000fc00000000000 */
        /* <DEDUP_REMOVED lines=14> */
.L_x_20:


//--------------------- .nv.shared.reserved.0     --------------------------
	.section	.nv.shared.reserved.0,"aw",@nobits
	.weak		__nv_reservedSMEM_offset_0_alias
	.size		__nv_reservedSMEM_offset_0_alias, 0, 64
	.other		__nv_reservedSMEM_offset_0_alias,@"STO_CUDA_RESERVED_SHARED STV_DEFAULT"
__nv_reservedSMEM_offset_0_alias:
	.zero		0
	.zero		64


//--------------------- .nv.constant0._Z11modelmatrixPiS_S_PfS0_S_S_ --------------------------
	.section	.nv.constant0._Z11modelmatrixPiS_S_PfS0_S_S_,"a",@progbits
	.sectionflags	@""
	.align	4
.nv.constant0._Z11modelmatrixPiS_S_PfS0_S_S_:
	.zero		952


//--------------------- SYMBOLS --------------------------

	.type		.nv.reservedSmem.offset0,@object
	.size		.nv.reservedSmem.offset0,0x4
